//
// Generated by NVIDIA NVVM Compiler
//
// Compiler Build ID: CL-36424714
// Cuda compilation tools, release 13.0, V13.0.88
// Based on NVVM 20.0.0
//

.version 9.0
.target sm_100
.address_size 64

	// .globl	_Z10matrix_addPfS_S_ii

.visible .entry _Z10matrix_addPfS_S_ii(
	.param .u64 .ptr .align 1 _Z10matrix_addPfS_S_ii_param_0,
	.param .u64 .ptr .align 1 _Z10matrix_addPfS_S_ii_param_1,
	.param .u64 .ptr .align 1 _Z10matrix_addPfS_S_ii_param_2,
	.param .u32 _Z10matrix_addPfS_S_ii_param_3,
	.param .u32 _Z10matrix_addPfS_S_ii_param_4
)
{
	.reg .pred 	%p<4>;
	.reg .b32 	%r<14>;
	.reg .b32 	%f<4>;
	.reg .b64 	%rd<11>;

	ld.param.u64 	%rd1, [_Z10matrix_addPfS_S_ii_param_0];
	ld.param.u64 	%rd2, [_Z10matrix_addPfS_S_ii_param_1];
	ld.param.u64 	%rd3, [_Z10matrix_addPfS_S_ii_param_2];
	ld.param.u32 	%r4, [_Z10matrix_addPfS_S_ii_param_3];
	ld.param.u32 	%r5, [_Z10matrix_addPfS_S_ii_param_4];
	mov.u32 	%r6, %ctaid.x;
	mov.u32 	%r7, %ntid.x;
	mov.u32 	%r8, %tid.x;
	mad.lo.s32 	%r1, %r6, %r7, %r8;
	mov.u32 	%r9, %ctaid.y;
	mov.u32 	%r10, %ntid.y;
	mov.u32 	%r11, %tid.y;
	mad.lo.s32 	%r12, %r9, %r10, %r11;
	setp.ge.s32 	%p1, %r1, %r4;
	setp.ge.s32 	%p2, %r12, %r5;
	or.pred  	%p3, %p1, %p2;
	@%p3 bra 	$L__BB0_2;
	cvta.to.global.u64 	%rd4, %rd1;
	cvta.to.global.u64 	%rd5, %rd2;
	cvta.to.global.u64 	%rd6, %rd3;
	mad.lo.s32 	%r13, %r5, %r1, %r12;
	mul.wide.s32 	%rd7, %r13, 4;
	add.s64 	%rd8, %rd4, %rd7;
	ld.global.f32 	%f1, [%rd8];
	add.s64 	%rd9, %rd5, %rd7;
	ld.global.f32 	%f2, [%rd9];
	add.f32 	%f3, %f1, %f2;
	add.s64 	%rd10, %rd6, %rd7;
	st.global.f32 	[%rd10], %f3;
$L__BB0_2:
	ret;

}


// ===== COMPILED SASS (sm_100) =====

	.target	sm_100

	.elftype	@"ET_EXEC"


//--------------------- .note.nv.tkinfo           --------------------------
	.section	.note.nv.tkinfo,"",@"SHT_NOTE"
	.sectionflags	@"SHF_NOTE_NV_TKINFO"
	.tkinfo
        /*0018*/ 	.word	0x00000002
        /*0030*/ 	.string	""
        /*0030*/ 	.string	"ptxas"
        /*0030*/ 	.string	"Cuda compilation tools, release 13.0, V13.0.88"
        /*0030*/ 	.string	"Build cuda_13.0.r13.0/compiler.36424714_0"
        /*0030*/ 	.string	"-arch sm_100 -m 64 "



//--------------------- .note.nv.cuinfo           --------------------------
	.section	.note.nv.cuinfo,"",@"SHT_NOTE"
	.sectionflags	@"SHF_NOTE_NV_CUINFO"
        /*0018*/ 	.short	0x0002
        /*001a*/ 	.short	0x0064
        /*001c*/ 	.short	0x0082
	.zero		2


//--------------------- .nv.info                  --------------------------
	.section	.nv.info,"",@"SHT_CUDA_INFO"
	.align	4


	//----- nvinfo : EIATTR_REGCOUNT
	.align		4
        /*0000*/ 	.byte	0x04, 0x2f
        /*0002*/ 	.short	(.L_1 - .L_0)
	.align		4
.L_0:
        /*0004*/ 	.word	index@(_Z10matrix_addPfS_S_ii)
        /*0008*/ 	.word	0x0000000c


	//----- nvinfo : EIATTR_FRAME_SIZE
	.align		4
.L_1:
        /*000c*/ 	.byte	0x04, 0x11
        /*000e*/ 	.short	(.L_3 - .L_2)
	.align		4
.L_2:
        /*0010*/ 	.word	index@(_Z10matrix_addPfS_S_ii)
        /*0014*/ 	.word	0x00000000


	//----- nvinfo : EIATTR_MIN_STACK_SIZE
	.align		4
.L_3:
        /*0018*/ 	.byte	0x04, 0x12
        /*001a*/ 	.short	(.L_5 - .L_4)
	.align		4
.L_4:
        /*001c*/ 	.word	index@(_Z10matrix_addPfS_S_ii)
        /*0020*/ 	.word	0x00000000
.L_5:


//--------------------- .nv.compat                --------------------------
	.section	.nv.compat,"",@"SHT_CUDA_COMPAT_INFO"
	.align	4
        /*0000*/ 	.byte	0x02, 0x09, 0x00, 0x00, 0x02, 0x02, 0x01, 0x00, 0x02, 0x05, 0x05, 0x00, 0x03, 0x07, 0x01, 0x01
        /*0010*/ 	.byte	0x02, 0x03, 0x00, 0x00, 0x02, 0x06, 0x01, 0x00, 0x04, 0x0b, 0x08, 0x00, 0x09, 0x00, 0x00, 0x00
        /*0020*/ 	.byte	0x00, 0x00, 0x00, 0x00


//--------------------- .nv.info._Z10matrix_addPfS_S_ii --------------------------
	.section	.nv.info._Z10matrix_addPfS_S_ii,"",@"SHT_CUDA_INFO"
	.sectionflags	@""
	.align	4


	//----- nvinfo : EIATTR_CUDA_API_VERSION
	.align		4
        /*0000*/ 	.byte	0x04, 0x37
        /*0002*/ 	.short	(.L_7 - .L_6)
.L_6:
        /*0004*/ 	.word	0x00000082


	//----- nvinfo : EIATTR_KPARAM_INFO
	.align		4
.L_7:
        /*0008*/ 	.byte	0x04, 0x17
        /*000a*/ 	.short	(.L_9 - .L_8)
.L_8:
        /*000c*/ 	.word	0x00000000
        /*0010*/ 	.short	0x0004
        /*0012*/ 	.short	0x001c
        /*0014*/ 	.byte	0x00, 0xf0, 0x11, 0x00


	//----- nvinfo : EIATTR_KPARAM_INFO
	.align		4
.L_9:
        /*0018*/ 	.byte	0x04, 0x17
        /*001a*/ 	.short	(.L_11 - .L_10)
.L_10:
        /*001c*/ 	.word	0x00000000
        /*0020*/ 	.short	0x0003
        /*0022*/ 	.short	0x0018
        /*0024*/ 	.byte	0x00, 0xf0, 0x11, 0x00


	//----- nvinfo : EIATTR_KPARAM_INFO
	.align		4
.L_11:
        /*0028*/ 	.byte	0x04, 0x17
        /*002a*/ 	.short	(.L_13 - .L_12)
.L_12:
        /*002c*/ 	.word	0x00000000
        /*0030*/ 	.short	0x0002
        /*0032*/ 	.short	0x0010
        /*0034*/ 	.byte	0x00, 0xf5, 0x21, 0x00


	//----- nvinfo : EIATTR_KPARAM_INFO
	.align		4
.L_13:
        /*0038*/ 	.byte	0x04, 0x17
        /*003a*/ 	.short	(.L_15 - .L_14)
.L_14:
        /*003c*/ 	.word	0x00000000
        /*0040*/ 	.short	0x0001
        /*0042*/ 	.short	0x0008
        /*0044*/ 	.byte	0x00, 0xf5, 0x21, 0x00


	//----- nvinfo : EIATTR_KPARAM_INFO
	.align		4
.L_15:
        /*0048*/ 	.byte	0x04, 0x17
        /*004a*/ 	.short	(.L_17 - .L_16)
.L_16:
        /*004c*/ 	.word	0x00000000
        /*0050*/ 	.short	0x0000
        /*0052*/ 	.short	0x0000
        /*0054*/ 	.byte	0x00, 0xf5, 0x21, 0x00


	//----- nvinfo : EIATTR_SPARSE_MMA_MASK
	.align		4
.L_17:
        /*0058*/ 	.byte	0x03, 0x50
        /*005a*/ 	.short	0x0000


	//----- nvinfo : EIATTR_MAXREG_COUNT
	.align		4
        /*005c*/ 	.byte	0x03, 0x1b
        /*005e*/ 	.short	0x00ff


	//----- nvinfo : EIATTR_MERCURY_ISA_VERSION
	.align		4
        /*0060*/ 	.byte	0x03, 0x5f
        /*0062*/ 	.short	0x0101


	//----- nvinfo : EIATTR_VRC_CTA_INIT_COUNT
	.align		4
        /*0064*/ 	.byte	0x02, 0x4a
	.zero		1
	.zero		1


	//----- nvinfo : EIATTR_EXIT_INSTR_OFFSETS
	.align		4
        /*0068*/ 	.byte	0x04, 0x1c
        /*006a*/ 	.short	(.L_19 - .L_18)


	//   ....[0]....
.L_18:
        /*006c*/ 	.word	0x000000c0


	//   ....[1]....
        /*0070*/ 	.word	0x00000190


	//----- nvinfo : EIATTR_CBANK_PARAM_SIZE
	.align		4
.L_19:
        /*0074*/ 	.byte	0x03, 0x19
        /*0076*/ 	.short	0x0020


	//----- nvinfo : EIATTR_PARAM_CBANK
	.align		4
        /*0078*/ 	.byte	0x04, 0x0a
        /*007a*/ 	.short	(.L_21 - .L_20)
	.align		4
.L_20:
        /*007c*/ 	.word	index@(.nv.constant0._Z10matrix_addPfS_S_ii)
        /*0080*/ 	.short	0x0380
        /*0082*/ 	.short	0x0020


	//----- nvinfo : EIATTR_SW_WAR
	.align		4
.L_21:
        /*0084*/ 	.byte	0x04, 0x36
        /*0086*/ 	.short	(.L_23 - .L_22)
.L_22:
        /*0088*/ 	.word	0x00000008
.L_23:


//--------------------- .nv.callgraph             --------------------------
	.section	.nv.callgraph,"",@"SHT_CUDA_CALLGRAPH"
	.align	4
	.sectionentsize	8
	.align		4
        /*0000*/ 	.word	0x00000000
	.align		4
        /*0004*/ 	.word	0xffffffff
	.align		4
        /*0008*/ 	.word	0x00000000
	.align		4
        /*000c*/ 	.word	0xfffffffe
	.align		4
        /*0010*/ 	.word	0x00000000
	.align		4
        /*0014*/ 	.word	0xfffffffd
	.align		4
        /*0018*/ 	.word	0x00000000
	.align		4
        /*001c*/ 	.word	0xfffffffc


//--------------------- .text._Z10matrix_addPfS_S_ii --------------------------
	.section	.text._Z10matrix_addPfS_S_ii,"ax",@progbits
	.align	128
        .global         _Z10matrix_addPfS_S_ii
        .type           _Z10matrix_addPfS_S_ii,@function
        .size           _Z10matrix_addPfS_S_ii,(.L_x_1 - _Z10matrix_addPfS_S_ii)
        .other          _Z10matrix_addPfS_S_ii,@"STO_CUDA_ENTRY STV_DEFAULT"
_Z10matrix_addPfS_S_ii:
.text._Z10matrix_addPfS_S_ii:
[----:B------:R-:W-:Y:S01]  /*0000*/  LDC R1, c[0x0][0x37c] ;  /* 0x0000df00ff017b82 */ /* 0x000fe20000000800 */
[----:B------:R-:W0:Y:S07]  /*0010*/  S2R R2, SR_TID.Y ;  /* 0x0000000000027919 */ /* 0x000e2e0000002200 */
[----:B------:R-:W1:Y:S01]  /*0020*/  LDC R0, c[0x0][0x360] ;  /* 0x0000d800ff007b82 */ /* 0x000e620000000800 */
[----:B------:R-:W2:Y:S01]  /*0030*/  LDCU.64 UR6, c[0x0][0x398] ;  /* 0x00007300ff0677ac */ /* 0x000ea20008000a00 */
[----:B------:R-:W1:Y:S06]  /*0040*/  S2R R3, SR_TID.X ;  /* 0x0000000000037919 */ /* 0x000e6c0000002100 */
[----:B------:R-:W0:Y:S08]  /*0050*/  S2UR UR5, SR_CTAID.Y ;  /* 0x00000000000579c3 */ /* 0x000e300000002600 */
[----:B------:R-:W0:Y:S08]  /*0060*/  LDC R7, c[0x0][0x364] ;  /* 0x0000d900ff077b82 */ /* 0x000e300000000800 */
[----:B------:R-:W1:Y:S01]  /*0070*/  S2UR UR4, SR_CTAID.X ;  /* 0x00000000000479c3 */ /* 0x000e620000002500 */
[----:B0-----:R-:W-:-:S05]  /*0080*/  IMAD R7, R7, UR5, R2 ;  /* 0x0000000507077c24 */ /* 0x001fca000f8e0202 */
[----:B--2---:R-:W-:Y:S01]  /*0090*/  ISETP.GE.AND P0, PT, R7, UR7, PT ;  /* 0x0000000707007c0c */ /* 0x004fe2000bf06270 */
[----:B-1----:R-:W-:-:S05]  /*00a0*/  IMAD R0, R0, UR4, R3 ;  /* 0x0000000400007c24 */ /* 0x002fca000f8e0203 */
[----:B------:R-:W-:-:S13]  /*00b0*/  ISETP.GE.OR P0, PT, R0, UR6, P0 ;  /* 0x0000000600007c0c */ /* 0x000fda0008706670 */
[----:B------:R-:W-:Y:S05]  /*00c0*/  @P0 EXIT ;  /* 0x000000000000094d */ /* 0x000fea0003800000 */
[----:B------:R-:W0:Y:S01]  /*00d0*/  LDC.64 R2, c[0x0][0x380] ;  /* 0x0000e000ff027b82 */ /* 0x000e220000000a00 */
[----:B------:R-:W1:Y:S01]  /*00e0*/  LDCU.64 UR4, c[0x0][0x358] ;  /* 0x00006b00ff0477ac */ /* 0x000e620008000a00 */
[----:B------:R-:W-:-:S06]  /*00f0*/  IMAD R9, R0, UR7, R7 ;  /* 0x0000000700097c24 */ /* 0x000fcc000f8e0207 */
[----:B------:R-:W2:Y:S08]  /*0100*/  LDC.64 R4, c[0x0][0x388] ;  /* 0x0000e200ff047b82 */ /* 0x000eb00000000a00 */
[----:B------:R-:W3:Y:S01]  /*0110*/  LDC.64 R6, c[0x0][0x390] ;  /* 0x0000e400ff067b82 */ /* 0x000ee20000000a00 */
[----:B0-----:R-:W-:-:S06]  /*0120*/  IMAD.WIDE R2, R9, 0x4, R2 ;  /* 0x0000000409027825 */ /* 0x001fcc00078e0202 */
[----:B-1----:R-:W4:Y:S01]  /*0130*/  LDG.E R2, desc[UR4][R2.64] ;  /* 0x0000000402027981 */ /* 0x002f22000c1e1900 */
[----:B--2---:R-:W-:-:S06]  /*0140*/  IMAD.WIDE R4, R9, 0x4, R4 ;  /* 0x0000000409047825 */ /* 0x004fcc00078e0204 */
[----:B------:R-:W4:Y:S01]  /*0150*/  LDG.E R5, desc[UR4][R4.64] ;  /* 0x0000000404057981 */ /* 0x000f22000c1e1900 */
[----:B---3--:R-:W-:-:S04]  /*0160*/  IMAD.WIDE R6, R9, 0x4, R6 ;  /* 0x0000000409067825 */ /* 0x008fc800078e0206 */
[----:B----4-:R-:W-:-:S05]  /*0170*/  FADD R9, R2, R5 ;  /* 0x0000000502097221 */ /* 0x010fca0000000000 */
[----:B------:R-:W-:Y:S01]  /*0180*/  STG.E desc[UR4][R6.64], R9 ;  /* 0x0000000906007986 */ /* 0x000fe2000c101904 */
[----:B------:R-:W-:Y:S05]  /*0190*/  EXIT ;  /* 0x000000000000794d */ /* 0x000fea0003800000 */
.L_x_0:
[----:B------:R-:W-:-:S00]  /*01a0*/  BRA `(.L_x_0) ;  /* 0xfffffffc00fc7947 */ /* 0x000fc0000383ffff */
[----:B------:R-:W-:-:S00]  /*01b0*/  NOP ;  /* 0x0000000000007918 */ /* 0x000fc00000000000 */
        /* <DEDUP_REMOVED lines=12> */
.L_x_1:


//--------------------- .nv.shared.reserved.0     --------------------------
	.section	.nv.shared.reserved.0,"aw",@nobits
	.weak		__nv_reservedSMEM_offset_0_alias
	.size		__nv_reservedSMEM_offset_0_alias, 0, 64
	.other		__nv_reservedSMEM_offset_0_alias,@"STO_CUDA_RESERVED_SHARED STV_DEFAULT"
__nv_reservedSMEM_offset_0_alias:
	.zero		0
	.zero		64


//--------------------- .nv.constant0._Z10matrix_addPfS_S_ii --------------------------
	.section	.nv.constant0._Z10matrix_addPfS_S_ii,"a",@progbits
	.sectionflags	@""
	.align	4
.nv.constant0._Z10matrix_addPfS_S_ii:
	.zero		928


//--------------------- SYMBOLS --------------------------

	.type		.nv.reservedSmem.offset0,@object
	.size		.nv.reservedSmem.offset0,0x4
